//
// Generated by NVIDIA NVVM Compiler
//
// Compiler Build ID: CL-36424714
// Cuda compilation tools, release 13.0, V13.0.88
// Based on NVVM 20.0.0
//

.version 9.0
.target sm_100
.address_size 64

	// .globl	_Z17step1_enumerationPixiixi
.extern .func  (.param .b32 func_retval0) vprintf
(
	.param .b64 vprintf_param_0,
	.param .b64 vprintf_param_1
)
;
.global .align 8 .u64 d_Cn;
.global .align 1 .b8 $str[6] = {37, 108, 108, 105, 32};

.visible .entry _Z17step1_enumerationPixiixi(
	.param .u64 .ptr .align 1 _Z17step1_enumerationPixiixi_param_0,
	.param .u64 _Z17step1_enumerationPixiixi_param_1,
	.param .u32 _Z17step1_enumerationPixiixi_param_2,
	.param .u32 _Z17step1_enumerationPixiixi_param_3,
	.param .u64 _Z17step1_enumerationPixiixi_param_4,
	.param .u32 _Z17step1_enumerationPixiixi_param_5
)
{
	.local .align 8 .b8 	__local_depot0[8];
	.reg .b64 	%SP;
	.reg .b64 	%SPL;
	.reg .b32 	%r<3>;
	.reg .b64 	%rd<7>;

	mov.u64 	%SPL, __local_depot0;
	cvta.local.u64 	%SP, %SPL;
	add.u64 	%rd1, %SP, 0;
	add.u64 	%rd2, %SPL, 0;
	ld.global.u64 	%rd3, [d_Cn];
	ld.u64 	%rd4, [%rd3+40];
	st.local.u64 	[%rd2], %rd4;
	mov.u64 	%rd5, $str;
	cvta.global.u64 	%rd6, %rd5;
	{ // callseq 0, 0
	.param .b64 param0;
	st.param.b64 	[param0], %rd6;
	.param .b64 param1;
	st.param.b64 	[param1], %rd1;
	.param .b32 retval0;
	call.uni (retval0), 
	vprintf, 
	(
	param0, 
	param1
	);
	ld.param.b32 	%r1, [retval0];
	} // callseq 0
	ret;

}


// ===== COMPILED SASS (sm_100) =====

	.target	sm_100

	.elftype	@"ET_EXEC"


//--------------------- .note.nv.tkinfo           --------------------------
	.section	.note.nv.tkinfo,"",@"SHT_NOTE"
	.sectionflags	@"SHF_NOTE_NV_TKINFO"
	.tkinfo
        /*0018*/ 	.word	0x00000002
        /*0030*/ 	.string	""
        /*0030*/ 	.string	"ptxas"
        /*0030*/ 	.string	"Cuda compilation tools, release 13.0, V13.0.88"
        /*0030*/ 	.string	"Build cuda_13.0.r13.0/compiler.36424714_0"
        /*0030*/ 	.string	"-arch sm_100 -m 64 "



//--------------------- .note.nv.cuinfo           --------------------------
	.section	.note.nv.cuinfo,"",@"SHT_NOTE"
	.sectionflags	@"SHF_NOTE_NV_CUINFO"
        /*0018*/ 	.short	0x0002
        /*001a*/ 	.short	0x0064
        /*001c*/ 	.short	0x0082
	.zero		2


//--------------------- .nv.info                  --------------------------
	.section	.nv.info,"",@"SHT_CUDA_INFO"
	.align	4


	//----- nvinfo : EIATTR_REGCOUNT
	.align		4
        /*0000*/ 	.byte	0x04, 0x2f
        /*0002*/ 	.short	(.L_3 - .L_2)
	.align		4
.L_2:
        /*0004*/ 	.word	index@(_Z17step1_enumerationPixiixi)
        /*0008*/ 	.word	0x00000018


	//----- nvinfo : EIATTR_FRAME_SIZE
	.align		4
.L_3:
        /*000c*/ 	.byte	0x04, 0x11
        /*000e*/ 	.short	(.L_5 - .L_4)
	.align		4
.L_4:
        /*0010*/ 	.word	index@(_Z17step1_enumerationPixiixi)
        /*0014*/ 	.word	0x00000008


	//----- nvinfo : EIATTR_MIN_STACK_SIZE
	.align		4
.L_5:
        /*0018*/ 	.byte	0x04, 0x12
        /*001a*/ 	.short	(.L_7 - .L_6)
	.align		4
.L_6:
        /*001c*/ 	.word	index@(_Z17step1_enumerationPixiixi)
        /*0020*/ 	.word	0x00000008
.L_7:


//--------------------- .nv.compat                --------------------------
	.section	.nv.compat,"",@"SHT_CUDA_COMPAT_INFO"
	.align	4
        /*0000*/ 	.byte	0x02, 0x09, 0x00, 0x00, 0x02, 0x02, 0x01, 0x00, 0x02, 0x05, 0x05, 0x00, 0x03, 0x07, 0x01, 0x01
        /*0010*/ 	.byte	0x02, 0x03, 0x00, 0x00, 0x02, 0x06, 0x01, 0x00, 0x04, 0x0b, 0x08, 0x00, 0x09, 0x00, 0x00, 0x00
        /*0020*/ 	.byte	0x00, 0x00, 0x00, 0x00


//--------------------- .nv.info._Z17step1_enumerationPixiixi --------------------------
	.section	.nv.info._Z17step1_enumerationPixiixi,"",@"SHT_CUDA_INFO"
	.sectionflags	@""
	.align	4


	//----- nvinfo : EIATTR_CUDA_API_VERSION
	.align		4
        /*0000*/ 	.byte	0x04, 0x37
        /*0002*/ 	.short	(.L_9 - .L_8)
.L_8:
        /*0004*/ 	.word	0x00000082


	//----- nvinfo : EIATTR_KPARAM_INFO
	.align		4
.L_9:
        /*0008*/ 	.byte	0x04, 0x17
        /*000a*/ 	.short	(.L_11 - .L_10)
.L_10:
        /*000c*/ 	.word	0x00000000
        /*0010*/ 	.short	0x0005
        /*0012*/ 	.short	0x0020
        /*0014*/ 	.byte	0x00, 0xf0, 0x11, 0x00


	//----- nvinfo : EIATTR_KPARAM_INFO
	.align		4
.L_11:
        /*0018*/ 	.byte	0x04, 0x17
        /*001a*/ 	.short	(.L_13 - .L_12)
.L_12:
        /*001c*/ 	.word	0x00000000
        /*0020*/ 	.short	0x0004
        /*0022*/ 	.short	0x0018
        /*0024*/ 	.byte	0x00, 0xf0, 0x21, 0x00


	//----- nvinfo : EIATTR_KPARAM_INFO
	.align		4
.L_13:
        /*0028*/ 	.byte	0x04, 0x17
        /*002a*/ 	.short	(.L_15 - .L_14)
.L_14:
        /*002c*/ 	.word	0x00000000
        /*0030*/ 	.short	0x0003
        /*0032*/ 	.short	0x0014
        /*0034*/ 	.byte	0x00, 0xf0, 0x11, 0x00


	//----- nvinfo : EIATTR_KPARAM_INFO
	.align		4
.L_15:
        /*0038*/ 	.byte	0x04, 0x17
        /*003a*/ 	.short	(.L_17 - .L_16)
.L_16:
        /*003c*/ 	.word	0x00000000
        /*0040*/ 	.short	0x0002
        /*0042*/ 	.short	0x0010
        /*0044*/ 	.byte	0x00, 0xf0, 0x11, 0x00


	//----- nvinfo : EIATTR_KPARAM_INFO
	.align		4
.L_17:
        /*0048*/ 	.byte	0x04, 0x17
        /*004a*/ 	.short	(.L_19 - .L_18)
.L_18:
        /*004c*/ 	.word	0x00000000
        /*0050*/ 	.short	0x0001
        /*0052*/ 	.short	0x0008
        /*0054*/ 	.byte	0x00, 0xf0, 0x21, 0x00


	//----- nvinfo : EIATTR_KPARAM_INFO
	.align		4
.L_19:
        /*0058*/ 	.byte	0x04, 0x17
        /*005a*/ 	.short	(.L_21 - .L_20)
.L_20:
        /*005c*/ 	.word	0x00000000
        /*0060*/ 	.short	0x0000
        /*0062*/ 	.short	0x0000
        /*0064*/ 	.byte	0x00, 0xf5, 0x21, 0x00


	//----- nvinfo : EIATTR_SPARSE_MMA_MASK
	.align		4
.L_21:
        /*0068*/ 	.byte	0x03, 0x50
        /*006a*/ 	.short	0x0000


	//----- nvinfo : EIATTR_MAXREG_COUNT
	.align		4
        /*006c*/ 	.byte	0x03, 0x1b
        /*006e*/ 	.short	0x00ff


	//----- nvinfo : EIATTR_EXTERNS
	.align		4
        /*0070*/ 	.byte	0x04, 0x0f
        /*0072*/ 	.short	(.L_23 - .L_22)


	//   ....[0]....
	.align		4
.L_22:
        /*0074*/ 	.word	index@(vprintf)


	//----- nvinfo : EIATTR_MERCURY_ISA_VERSION
	.align		4
.L_23:
        /*0078*/ 	.byte	0x03, 0x5f
        /*007a*/ 	.short	0x0101


	//----- nvinfo : EIATTR_VRC_CTA_INIT_COUNT
	.align		4
        /*007c*/ 	.byte	0x02, 0x4a
	.zero		1
	.zero		1


	//----- nvinfo : EIATTR_SYSCALL_OFFSETS
	.align		4
        /*0080*/ 	.byte	0x04, 0x46
        /*0082*/ 	.short	(.L_25 - .L_24)


	//   ....[0]....
.L_24:
        /*0084*/ 	.word	0x00000110


	//----- nvinfo : EIATTR_EXIT_INSTR_OFFSETS
	.align		4
.L_25:
        /*0088*/ 	.byte	0x04, 0x1c
        /*008a*/ 	.short	(.L_27 - .L_26)


	//   ....[0]....
.L_26:
        /*008c*/ 	.word	0x00000120


	//----- nvinfo : EIATTR_CBANK_PARAM_SIZE
	.align		4
.L_27:
        /*0090*/ 	.byte	0x03, 0x19
        /*0092*/ 	.short	0x0024


	//----- nvinfo : EIATTR_PARAM_CBANK
	.align		4
        /*0094*/ 	.byte	0x04, 0x0a
        /*0096*/ 	.short	(.L_29 - .L_28)
	.align		4
.L_28:
        /*0098*/ 	.word	index@(.nv.constant0._Z17step1_enumerationPixiixi)
        /*009c*/ 	.short	0x0380
        /*009e*/ 	.short	0x0024


	//----- nvinfo : EIATTR_SW_WAR
	.align		4
.L_29:
        /*00a0*/ 	.byte	0x04, 0x36
        /*00a2*/ 	.short	(.L_31 - .L_30)
.L_30:
        /*00a4*/ 	.word	0x00000008
.L_31:


//--------------------- .nv.callgraph             --------------------------
	.section	.nv.callgraph,"",@"SHT_CUDA_CALLGRAPH"
	.align	4
	.sectionentsize	8
	.align		4
        /*0000*/ 	.word	0x00000000
	.align		4
        /*0004*/ 	.word	0xffffffff
	.align		4
        /*0008*/ 	.word	index@(_Z17step1_enumerationPixiixi)
	.align		4
        /*000c*/ 	.word	index@(vprintf)
	.align		4
        /*0010*/ 	.word	0x00000000
	.align		4
        /*0014*/ 	.word	0xfffffffe
	.align		4
        /*0018*/ 	.word	0x00000000
	.align		4
        /*001c*/ 	.word	0xfffffffd
	.align		4
        /*0020*/ 	.word	0x00000000
	.align		4
        /*0024*/ 	.word	0xfffffffc


//--------------------- .nv.constant4             --------------------------
	.section	.nv.constant4,"a",@progbits
	.align	8
	.align		8
.nv.constant4:
        /*0000*/ 	.dword	vprintf
	.align		8
        /*0008*/ 	.dword	d_Cn
	.align		8
        /*0010*/ 	.dword	$str


//--------------------- .text._Z17step1_enumerationPixiixi --------------------------
	.section	.text._Z17step1_enumerationPixiixi,"ax",@progbits
	.align	128
        .global         _Z17step1_enumerationPixiixi
        .type           _Z17step1_enumerationPixiixi,@function
        .size           _Z17step1_enumerationPixiixi,(.L_x_2 - _Z17step1_enumerationPixiixi)
        .other          _Z17step1_enumerationPixiixi,@"STO_CUDA_ENTRY STV_DEFAULT"
_Z17step1_enumerationPixiixi:
.text._Z17step1_enumerationPixiixi:
[----:B------:R-:W0:Y:S08]  /*0000*/  LDC R1, c[0x0][0x37c] ;  /* 0x0000df00ff017b82 */ /* 0x000e300000000800 */
[----:B------:R-:W1:Y:S01]  /*0010*/  LDC.64 R2, c[0x4][0x8] ;  /* 0x01000200ff027b82 */ /* 0x000e620000000a00 */
[----:B------:R-:W1:Y:S01]  /*0020*/  LDCU.64 UR4, c[0x0][0x358] ;  /* 0x00006b00ff0477ac */ /* 0x000e620008000a00 */
[----:B0-----:R-:W-:Y:S01]  /*0030*/  VIADD R1, R1, 0xfffffff8 ;  /* 0xfffffff801017836 */ /* 0x001fe20000000000 */
[----:B------:R-:W0:Y:S01]  /*0040*/  LDCU.64 UR6, c[0x4][0x10] ;  /* 0x01000200ff0677ac */ /* 0x000e220008000a00 */
[----:B-1----:R-:W2:Y:S01]  /*0050*/  LDG.E.64 R2, desc[UR4][R2.64] ;  /* 0x0000000402027981 */ /* 0x002ea2000c1e1b00 */
[----:B------:R-:W-:-:S03]  /*0060*/  MOV R0, 0x0 ;  /* 0x0000000000007802 */ /* 0x000fc60000000f00 */
[----:B--2---:R-:W2:Y:S01]  /*0070*/  LD.E.64 R8, desc[UR4][R2.64+0x28] ;  /* 0x0000280402087980 */ /* 0x004ea2000c101b00 */
[----:B------:R-:W1:Y:S01]  /*0080*/  LDCU UR4, c[0x0][0x2f8] ;  /* 0x00005f00ff0477ac */ /* 0x000e620008000800 */
[----:B------:R3:W4:Y:S01]  /*0090*/  LDC.64 R10, c[0x4][R0] ;  /* 0x01000000000a7b82 */ /* 0x0007220000000a00 */
[----:B0-----:R-:W-:Y:S01]  /*00a0*/  IMAD.U32 R4, RZ, RZ, UR6 ;  /* 0x00000006ff047e24 */ /* 0x001fe2000f8e00ff */
[----:B------:R-:W-:Y:S01]  /*00b0*/  MOV R5, UR7 ;  /* 0x0000000700057c02 */ /* 0x000fe20008000f00 */
[----:B------:R-:W0:Y:S01]  /*00c0*/  LDCU UR5, c[0x0][0x2fc] ;  /* 0x00005f80ff0577ac */ /* 0x000e220008000800 */
[----:B-1----:R-:W-:-:S05]  /*00d0*/  IADD3 R6, P0, PT, R1, UR4, RZ ;  /* 0x0000000401067c10 */ /* 0x002fca000ff1e0ff */
[----:B0-----:R-:W-:Y:S01]  /*00e0*/  IMAD.X R7, RZ, RZ, UR5, P0 ;  /* 0x00000005ff077e24 */ /* 0x001fe200080e06ff */
[----:B--2-4-:R3:W-:Y:S07]  /*00f0*/  STL.64 [R1], R8 ;  /* 0x0000000801007387 */ /* 0x0147ee0000100a00 */
[----:B------:R-:W-:-:S07]  /*0100*/  LEPC R20, `(.L_x_0) ;  /* 0x000000001014794e */ /* 0x000fce0000000000 */
[----:B---3--:R-:W-:Y:S05]  /*0110*/  CALL.ABS.NOINC R10 ;  /* 0x000000000a007343 */ /* 0x008fea0003c00000 */
.L_x_0:
[----:B------:R-:W-:Y:S05]  /*0120*/  EXIT ;  /* 0x000000000000794d */ /* 0x000fea0003800000 */
.L_x_1:
[----:B------:R-:W-:-:S00]  /*0130*/  BRA `(.L_x_1) ;  /* 0xfffffffc00fc7947 */ /* 0x000fc0000383ffff */
[----:B------:R-:W-:-:S00]  /*0140*/  NOP ;  /* 0x0000000000007918 */ /* 0x000fc00000000000 */
        /* <DEDUP_REMOVED lines=11> */
.L_x_2:


//--------------------- .nv.global.init           --------------------------
	.section	.nv.global.init,"aw",@progbits
.nv.global.init:
	.type		$str,@object
	.size		$str,(.L_1 - $str)
$str:
        /*0000*/ 	.byte	0x25, 0x6c, 0x6c, 0x69, 0x20, 0x00
.L_1:


//--------------------- .nv.shared.reserved.0     --------------------------
	.section	.nv.shared.reserved.0,"aw",@nobits
	.weak		__nv_reservedSMEM_offset_0_alias
	.size		__nv_reservedSMEM_offset_0_alias, 0, 64
	.other		__nv_reservedSMEM_offset_0_alias,@"STO_CUDA_RESERVED_SHARED STV_DEFAULT"
__nv_reservedSMEM_offset_0_alias:
	.zero		0
	.zero		64


//--------------------- .nv.global                --------------------------
	.section	.nv.global,"aw",@nobits
	.align	8
.nv.global:
	.type		d_Cn,@object
	.size		d_Cn,(.L_0 - d_Cn)
d_Cn:
	.zero		8
.L_0:


//--------------------- .nv.constant0._Z17step1_enumerationPixiixi --------------------------
	.section	.nv.constant0._Z17step1_enumerationPixiixi,"a",@progbits
	.sectionflags	@""
	.align	4
.nv.constant0._Z17step1_enumerationPixiixi:
	.zero		932


//--------------------- SYMBOLS --------------------------

	.type		.nv.reservedSmem.offset0,@object
	.size		.nv.reservedSmem.offset0,0x4
	.type		vprintf,@function
